//
// Generated by NVIDIA NVVM Compiler
//
// Compiler Build ID: CL-36424714
// Cuda compilation tools, release 13.0, V13.0.88
// Based on NVVM 20.0.0
//

.version 9.0
.target sm_100
.address_size 64

	// .globl	_Z6warmupPi
.extern .func  (.param .b32 func_retval0) vprintf
(
	.param .b64 vprintf_param_0,
	.param .b64 vprintf_param_1
)
;
.global .align 1 .b8 $str[15] = {105, 110, 105, 116, 95, 118, 97, 108, 32, 61, 32, 37, 100, 10};

.visible .entry _Z6warmupPi(
	.param .u64 .ptr .align 1 _Z6warmupPi_param_0
)
{
	.local .align 8 .b8 	__local_depot0[8];
	.reg .b64 	%SP;
	.reg .b64 	%SPL;
	.reg .b32 	%r<4>;
	.reg .b64 	%rd<7>;

	mov.u64 	%SPL, __local_depot0;
	cvta.local.u64 	%SP, %SPL;
	ld.param.u64 	%rd1, [_Z6warmupPi_param_0];
	cvta.to.global.u64 	%rd2, %rd1;
	add.u64 	%rd3, %SP, 0;
	add.u64 	%rd4, %SPL, 0;
	ld.global.u32 	%r1, [%rd2];
	st.local.u32 	[%rd4], %r1;
	mov.u64 	%rd5, $str;
	cvta.global.u64 	%rd6, %rd5;
	{ // callseq 0, 0
	.param .b64 param0;
	st.param.b64 	[param0], %rd6;
	.param .b64 param1;
	st.param.b64 	[param1], %rd3;
	.param .b32 retval0;
	call.uni (retval0), 
	vprintf, 
	(
	param0, 
	param1
	);
	ld.param.b32 	%r2, [retval0];
	} // callseq 0
	ret;

}


// ===== COMPILED SASS (sm_100) =====

	.target	sm_100

	.elftype	@"ET_EXEC"


//--------------------- .note.nv.tkinfo           --------------------------
	.section	.note.nv.tkinfo,"",@"SHT_NOTE"
	.sectionflags	@"SHF_NOTE_NV_TKINFO"
	.tkinfo
        /*0018*/ 	.word	0x00000002
        /*0030*/ 	.string	""
        /*0030*/ 	.string	"ptxas"
        /*0030*/ 	.string	"Cuda compilation tools, release 13.0, V13.0.88"
        /*0030*/ 	.string	"Build cuda_13.0.r13.0/compiler.36424714_0"
        /*0030*/ 	.string	"-arch sm_100 -m 64 "



//--------------------- .note.nv.cuinfo           --------------------------
	.section	.note.nv.cuinfo,"",@"SHT_NOTE"
	.sectionflags	@"SHF_NOTE_NV_CUINFO"
        /*0018*/ 	.short	0x0002
        /*001a*/ 	.short	0x0064
        /*001c*/ 	.short	0x0082
	.zero		2


//--------------------- .nv.info                  --------------------------
	.section	.nv.info,"",@"SHT_CUDA_INFO"
	.align	4


	//----- nvinfo : EIATTR_REGCOUNT
	.align		4
        /*0000*/ 	.byte	0x04, 0x2f
        /*0002*/ 	.short	(.L_2 - .L_1)
	.align		4
.L_1:
        /*0004*/ 	.word	index@(_Z6warmupPi)
        /*0008*/ 	.word	0x00000018


	//----- nvinfo : EIATTR_FRAME_SIZE
	.align		4
.L_2:
        /*000c*/ 	.byte	0x04, 0x11
        /*000e*/ 	.short	(.L_4 - .L_3)
	.align		4
.L_3:
        /*0010*/ 	.word	index@(_Z6warmupPi)
        /*0014*/ 	.word	0x00000008


	//----- nvinfo : EIATTR_MIN_STACK_SIZE
	.align		4
.L_4:
        /*0018*/ 	.byte	0x04, 0x12
        /*001a*/ 	.short	(.L_6 - .L_5)
	.align		4
.L_5:
        /*001c*/ 	.word	index@(_Z6warmupPi)
        /*0020*/ 	.word	0x00000008
.L_6:


//--------------------- .nv.compat                --------------------------
	.section	.nv.compat,"",@"SHT_CUDA_COMPAT_INFO"
	.align	4
        /*0000*/ 	.byte	0x02, 0x09, 0x00, 0x00, 0x02, 0x02, 0x01, 0x00, 0x02, 0x05, 0x05, 0x00, 0x03, 0x07, 0x01, 0x01
        /*0010*/ 	.byte	0x02, 0x03, 0x00, 0x00, 0x02, 0x06, 0x01, 0x00, 0x04, 0x0b, 0x08, 0x00, 0x09, 0x00, 0x00, 0x00
        /*0020*/ 	.byte	0x00, 0x00, 0x00, 0x00


//--------------------- .nv.info._Z6warmupPi      --------------------------
	.section	.nv.info._Z6warmupPi,"",@"SHT_CUDA_INFO"
	.sectionflags	@""
	.align	4


	//----- nvinfo : EIATTR_CUDA_API_VERSION
	.align		4
        /*0000*/ 	.byte	0x04, 0x37
        /*0002*/ 	.short	(.L_8 - .L_7)
.L_7:
        /*0004*/ 	.word	0x00000082


	//----- nvinfo : EIATTR_KPARAM_INFO
	.align		4
.L_8:
        /*0008*/ 	.byte	0x04, 0x17
        /*000a*/ 	.short	(.L_10 - .L_9)
.L_9:
        /*000c*/ 	.word	0x00000000
        /*0010*/ 	.short	0x0000
        /*0012*/ 	.short	0x0000
        /*0014*/ 	.byte	0x00, 0xf5, 0x21, 0x00


	//----- nvinfo : EIATTR_SPARSE_MMA_MASK
	.align		4
.L_10:
        /*0018*/ 	.byte	0x03, 0x50
        /*001a*/ 	.short	0x0000


	//----- nvinfo : EIATTR_MAXREG_COUNT
	.align		4
        /*001c*/ 	.byte	0x03, 0x1b
        /*001e*/ 	.short	0x00ff


	//----- nvinfo : EIATTR_EXTERNS
	.align		4
        /*0020*/ 	.byte	0x04, 0x0f
        /*0022*/ 	.short	(.L_12 - .L_11)


	//   ....[0]....
	.align		4
.L_11:
        /*0024*/ 	.word	index@(vprintf)


	//----- nvinfo : EIATTR_MERCURY_ISA_VERSION
	.align		4
.L_12:
        /*0028*/ 	.byte	0x03, 0x5f
        /*002a*/ 	.short	0x0101


	//----- nvinfo : EIATTR_VRC_CTA_INIT_COUNT
	.align		4
        /*002c*/ 	.byte	0x02, 0x4a
	.zero		1
	.zero		1


	//----- nvinfo : EIATTR_SYSCALL_OFFSETS
	.align		4
        /*0030*/ 	.byte	0x04, 0x46
        /*0032*/ 	.short	(.L_14 - .L_13)


	//   ....[0]....
.L_13:
        /*0034*/ 	.word	0x00000100


	//----- nvinfo : EIATTR_EXIT_INSTR_OFFSETS
	.align		4
.L_14:
        /*0038*/ 	.byte	0x04, 0x1c
        /*003a*/ 	.short	(.L_16 - .L_15)


	//   ....[0]....
.L_15:
        /*003c*/ 	.word	0x00000110


	//----- nvinfo : EIATTR_CBANK_PARAM_SIZE
	.align		4
.L_16:
        /*0040*/ 	.byte	0x03, 0x19
        /*0042*/ 	.short	0x0008


	//----- nvinfo : EIATTR_PARAM_CBANK
	.align		4
        /*0044*/ 	.byte	0x04, 0x0a
        /*0046*/ 	.short	(.L_18 - .L_17)
	.align		4
.L_17:
        /*0048*/ 	.word	index@(.nv.constant0._Z6warmupPi)
        /*004c*/ 	.short	0x0380
        /*004e*/ 	.short	0x0008


	//----- nvinfo : EIATTR_SW_WAR
	.align		4
.L_18:
        /*0050*/ 	.byte	0x04, 0x36
        /*0052*/ 	.short	(.L_20 - .L_19)
.L_19:
        /*0054*/ 	.word	0x00000008
.L_20:


//--------------------- .nv.callgraph             --------------------------
	.section	.nv.callgraph,"",@"SHT_CUDA_CALLGRAPH"
	.align	4
	.sectionentsize	8
	.align		4
        /*0000*/ 	.word	0x00000000
	.align		4
        /*0004*/ 	.word	0xffffffff
	.align		4
        /*0008*/ 	.word	index@(_Z6warmupPi)
	.align		4
        /*000c*/ 	.word	index@(vprintf)
	.align		4
        /*0010*/ 	.word	0x00000000
	.align		4
        /*0014*/ 	.word	0xfffffffe
	.align		4
        /*0018*/ 	.word	0x00000000
	.align		4
        /*001c*/ 	.word	0xfffffffd
	.align		4
        /*0020*/ 	.word	0x00000000
	.align		4
        /*0024*/ 	.word	0xfffffffc


//--------------------- .nv.constant4             --------------------------
	.section	.nv.constant4,"a",@progbits
	.align	8
	.align		8
.nv.constant4:
        /*0000*/ 	.dword	vprintf
	.align		8
        /*0008*/ 	.dword	$str


//--------------------- .text._Z6warmupPi         --------------------------
	.section	.text._Z6warmupPi,"ax",@progbits
	.align	128
        .global         _Z6warmupPi
        .type           _Z6warmupPi,@function
        .size           _Z6warmupPi,(.L_x_2 - _Z6warmupPi)
        .other          _Z6warmupPi,@"STO_CUDA_ENTRY STV_DEFAULT"
_Z6warmupPi:
.text._Z6warmupPi:
[----:B------:R-:W0:Y:S08]  /*0000*/  LDC R1, c[0x0][0x37c] ;  /* 0x0000df00ff017b82 */ /* 0x000e300000000800 */
[----:B------:R-:W1:Y:S01]  /*0010*/  LDC.64 R2, c[0x0][0x380] ;  /* 0x0000e000ff027b82 */ /* 0x000e620000000a00 */
[----:B------:R-:W1:Y:S01]  /*0020*/  LDCU.64 UR4, c[0x0][0x358] ;  /* 0x00006b00ff0477ac */ /* 0x000e620008000a00 */
[----:B0-----:R-:W-:Y:S01]  /*0030*/  VIADD R1, R1, 0xfffffff8 ;  /* 0xfffffff801017836 */ /* 0x001fe20000000000 */
[----:B------:R-:W0:Y:S01]  /*0040*/  LDCU.64 UR6, c[0x4][0x8] ;  /* 0x01000100ff0677ac */ /* 0x000e220008000a00 */
[----:B-1----:R-:W2:Y:S01]  /*0050*/  LDG.E R2, desc[UR4][R2.64] ;  /* 0x0000000402027981 */ /* 0x002ea2000c1e1900 */
[----:B------:R-:W-:Y:S01]  /*0060*/  MOV R0, 0x0 ;  /* 0x0000000000007802 */ /* 0x000fe20000000f00 */
[----:B------:R-:W1:Y:S01]  /*0070*/  LDCU UR4, c[0x0][0x2f8] ;  /* 0x00005f00ff0477ac */ /* 0x000e620008000800 */
[----:B0-----:R-:W-:Y:S01]  /*0080*/  IMAD.U32 R4, RZ, RZ, UR6 ;  /* 0x00000006ff047e24 */ /* 0x001fe2000f8e00ff */
[----:B------:R-:W-:Y:S01]  /*0090*/  MOV R5, UR7 ;  /* 0x0000000700057c02 */ /* 0x000fe20008000f00 */
[----:B------:R0:W3:Y:S01]  /*00a0*/  LDC.64 R8, c[0x4][R0] ;  /* 0x0100000000087b82 */ /* 0x0000e20000000a00 */
[----:B------:R-:W4:Y:S01]  /*00b0*/  LDCU UR5, c[0x0][0x2fc] ;  /* 0x00005f80ff0577ac */ /* 0x000f220008000800 */
[----:B-1----:R-:W-:-:S05]  /*00c0*/  IADD3 R6, P0, PT, R1, UR4, RZ ;  /* 0x0000000401067c10 */ /* 0x002fca000ff1e0ff */
[----:B----4-:R-:W-:Y:S01]  /*00d0*/  IMAD.X R7, RZ, RZ, UR5, P0 ;  /* 0x00000005ff077e24 */ /* 0x010fe200080e06ff */
[----:B--23--:R0:W-:Y:S07]  /*00e0*/  STL [R1], R2 ;  /* 0x0000000201007387 */ /* 0x00c1ee0000100800 */
[----:B------:R-:W-:-:S07]  /*00f0*/  LEPC R20, `(.L_x_0) ;  /* 0x000000001014794e */ /* 0x000fce0000000000 */
[----:B0-----:R-:W-:Y:S05]  /*0100*/  CALL.ABS.NOINC R8 ;  /* 0x0000000008007343 */ /* 0x001fea0003c00000 */
.L_x_0:
[----:B------:R-:W-:Y:S05]  /*0110*/  EXIT ;  /* 0x000000000000794d */ /* 0x000fea0003800000 */
.L_x_1:
[----:B------:R-:W-:-:S00]  /*0120*/  BRA `(.L_x_1) ;  /* 0xfffffffc00fc7947 */ /* 0x000fc0000383ffff */
[----:B------:R-:W-:-:S00]  /*0130*/  NOP ;  /* 0x0000000000007918 */ /* 0x000fc00000000000 */
        /* <DEDUP_REMOVED lines=12> */
.L_x_2:


//--------------------- .nv.global.init           --------------------------
	.section	.nv.global.init,"aw",@progbits
.nv.global.init:
	.type		$str,@object
	.size		$str,(.L_0 - $str)
$str:
        /*0000*/ 	.byte	0x69, 0x6e, 0x69, 0x74, 0x5f, 0x76, 0x61, 0x6c, 0x20, 0x3d, 0x20, 0x25, 0x64, 0x0a, 0x00
.L_0:


//--------------------- .nv.shared.reserved.0     --------------------------
	.section	.nv.shared.reserved.0,"aw",@nobits
	.weak		__nv_reservedSMEM_offset_0_alias
	.size		__nv_reservedSMEM_offset_0_alias, 0, 64
	.other		__nv_reservedSMEM_offset_0_alias,@"STO_CUDA_RESERVED_SHARED STV_DEFAULT"
__nv_reservedSMEM_offset_0_alias:
	.zero		0
	.zero		64


//--------------------- .nv.constant0._Z6warmupPi --------------------------
	.section	.nv.constant0._Z6warmupPi,"a",@progbits
	.sectionflags	@""
	.align	4
.nv.constant0._Z6warmupPi:
	.zero		904


//--------------------- SYMBOLS --------------------------

	.type		.nv.reservedSmem.offset0,@object
	.size		.nv.reservedSmem.offset0,0x4
	.type		vprintf,@function
